//
// Generated by NVIDIA NVVM Compiler
//
// Compiler Build ID: CL-36424714
// Cuda compilation tools, release 13.0, V13.0.88
// Based on NVVM 20.0.0
//

.version 9.0
.target sm_100
.address_size 64

	// .globl	_Z7reduce0PKfPfi
.extern .shared .align 16 .b8 sdata[];

.visible .entry _Z7reduce0PKfPfi(
	.param .u64 .ptr .align 1 _Z7reduce0PKfPfi_param_0,
	.param .u64 .ptr .align 1 _Z7reduce0PKfPfi_param_1,
	.param .u32 _Z7reduce0PKfPfi_param_2
)
{
	.reg .pred 	%p<6>;
	.reg .b32 	%r<17>;
	.reg .b32 	%f<10>;
	.reg .b64 	%rd<7>;

	ld.param.u64 	%rd1, [_Z7reduce0PKfPfi_param_0];
	ld.param.u64 	%rd2, [_Z7reduce0PKfPfi_param_1];
	ld.param.u32 	%r7, [_Z7reduce0PKfPfi_param_2];
	mov.u32 	%r1, %tid.x;
	mov.u32 	%r2, %ntid.x;
	mov.u32 	%r8, %ctaid.x;
	mad.lo.s32 	%r3, %r2, %r8, %r1;
	setp.ge.u32 	%p1, %r3, %r7;
	mov.f32 	%f9, 0f00000000;
	@%p1 bra 	$L__BB0_2;
	cvta.to.global.u64 	%rd3, %rd1;
	mul.wide.u32 	%rd4, %r3, 4;
	add.s64 	%rd5, %rd3, %rd4;
	ld.global.nc.f32 	%f9, [%rd5];
$L__BB0_2:
	shl.b32 	%r9, %r1, 2;
	mov.u32 	%r10, sdata;
	add.s32 	%r4, %r10, %r9;
	st.shared.f32 	[%r4], %f9;
	bar.sync 	0;
	setp.lt.u32 	%p2, %r2, 2;
	@%p2 bra 	$L__BB0_7;
	mov.b32 	%r16, 1;
$L__BB0_4:
	shl.b32 	%r6, %r16, 1;
	add.s32 	%r12, %r6, -1;
	and.b32  	%r13, %r12, %r1;
	setp.ne.s32 	%p3, %r13, 0;
	@%p3 bra 	$L__BB0_6;
	shl.b32 	%r14, %r16, 2;
	add.s32 	%r15, %r4, %r14;
	ld.shared.f32 	%f4, [%r15];
	ld.shared.f32 	%f5, [%r4];
	add.f32 	%f6, %f4, %f5;
	st.shared.f32 	[%r4], %f6;
$L__BB0_6:
	bar.sync 	0;
	setp.lt.u32 	%p4, %r6, %r2;
	mov.u32 	%r16, %r6;
	@%p4 bra 	$L__BB0_4;
$L__BB0_7:
	setp.ne.s32 	%p5, %r1, 0;
	@%p5 bra 	$L__BB0_9;
	ld.shared.f32 	%f7, [sdata];
	cvta.to.global.u64 	%rd6, %rd2;
	atom.global.add.f32 	%f8, [%rd6], %f7;
$L__BB0_9:
	ret;

}
	// .globl	_Z7reduce1PKfPfi
.visible .entry _Z7reduce1PKfPfi(
	.param .u64 .ptr .align 1 _Z7reduce1PKfPfi_param_0,
	.param .u64 .ptr .align 1 _Z7reduce1PKfPfi_param_1,
	.param .u32 _Z7reduce1PKfPfi_param_2
)
{
	.reg .pred 	%p<6>;
	.reg .b32 	%r<20>;
	.reg .b32 	%f<10>;
	.reg .b64 	%rd<7>;

	ld.param.u64 	%rd1, [_Z7reduce1PKfPfi_param_0];
	ld.param.u64 	%rd2, [_Z7reduce1PKfPfi_param_1];
	ld.param.u32 	%r7, [_Z7reduce1PKfPfi_param_2];
	mov.u32 	%r1, %tid.x;
	mov.u32 	%r2, %ntid.x;
	mov.u32 	%r8, %ctaid.x;
	mad.lo.s32 	%r3, %r2, %r8, %r1;
	setp.ge.u32 	%p1, %r3, %r7;
	mov.f32 	%f9, 0f00000000;
	@%p1 bra 	$L__BB1_2;
	cvta.to.global.u64 	%rd3, %rd1;
	mul.wide.u32 	%rd4, %r3, 4;
	add.s64 	%rd5, %rd3, %rd4;
	ld.global.nc.f32 	%f9, [%rd5];
$L__BB1_2:
	shl.b32 	%r9, %r1, 2;
	mov.u32 	%r10, sdata;
	add.s32 	%r11, %r10, %r9;
	st.shared.f32 	[%r11], %f9;
	bar.sync 	0;
	setp.lt.u32 	%p2, %r2, 2;
	@%p2 bra 	$L__BB1_7;
	mov.b32 	%r19, 1;
$L__BB1_4:
	shl.b32 	%r5, %r19, 1;
	mul.lo.s32 	%r6, %r5, %r1;
	setp.ge.u32 	%p3, %r6, %r2;
	@%p3 bra 	$L__BB1_6;
	add.s32 	%r13, %r6, %r19;
	shl.b32 	%r14, %r13, 2;
	add.s32 	%r16, %r10, %r14;
	ld.shared.f32 	%f4, [%r16];
	shl.b32 	%r17, %r6, 2;
	add.s32 	%r18, %r10, %r17;
	ld.shared.f32 	%f5, [%r18];
	add.f32 	%f6, %f4, %f5;
	st.shared.f32 	[%r18], %f6;
$L__BB1_6:
	bar.sync 	0;
	setp.lt.u32 	%p4, %r5, %r2;
	mov.u32 	%r19, %r5;
	@%p4 bra 	$L__BB1_4;
$L__BB1_7:
	setp.ne.s32 	%p5, %r1, 0;
	@%p5 bra 	$L__BB1_9;
	ld.shared.f32 	%f7, [sdata];
	cvta.to.global.u64 	%rd6, %rd2;
	atom.global.add.f32 	%f8, [%rd6], %f7;
$L__BB1_9:
	ret;

}
	// .globl	_Z7reduce2PKfPfi
.visible .entry _Z7reduce2PKfPfi(
	.param .u64 .ptr .align 1 _Z7reduce2PKfPfi_param_0,
	.param .u64 .ptr .align 1 _Z7reduce2PKfPfi_param_1,
	.param .u32 _Z7reduce2PKfPfi_param_2
)
{
	.reg .pred 	%p<6>;
	.reg .b32 	%r<14>;
	.reg .b32 	%f<10>;
	.reg .b64 	%rd<7>;

	ld.param.u64 	%rd1, [_Z7reduce2PKfPfi_param_0];
	ld.param.u64 	%rd2, [_Z7reduce2PKfPfi_param_1];
	ld.param.u32 	%r7, [_Z7reduce2PKfPfi_param_2];
	mov.u32 	%r1, %tid.x;
	mov.u32 	%r13, %ntid.x;
	mov.u32 	%r8, %ctaid.x;
	mad.lo.s32 	%r3, %r13, %r8, %r1;
	setp.ge.u32 	%p1, %r3, %r7;
	mov.f32 	%f9, 0f00000000;
	@%p1 bra 	$L__BB2_2;
	cvta.to.global.u64 	%rd3, %rd1;
	mul.wide.u32 	%rd4, %r3, 4;
	add.s64 	%rd5, %rd3, %rd4;
	ld.global.nc.f32 	%f9, [%rd5];
$L__BB2_2:
	shl.b32 	%r9, %r1, 2;
	mov.u32 	%r10, sdata;
	add.s32 	%r4, %r10, %r9;
	st.shared.f32 	[%r4], %f9;
	bar.sync 	0;
	setp.lt.u32 	%p2, %r13, 2;
	@%p2 bra 	$L__BB2_6;
$L__BB2_3:
	shr.u32 	%r6, %r13, 1;
	setp.ge.u32 	%p3, %r1, %r6;
	@%p3 bra 	$L__BB2_5;
	shl.b32 	%r11, %r6, 2;
	add.s32 	%r12, %r4, %r11;
	ld.shared.f32 	%f4, [%r12];
	ld.shared.f32 	%f5, [%r4];
	add.f32 	%f6, %f4, %f5;
	st.shared.f32 	[%r4], %f6;
$L__BB2_5:
	bar.sync 	0;
	setp.gt.u32 	%p4, %r13, 3;
	mov.u32 	%r13, %r6;
	@%p4 bra 	$L__BB2_3;
$L__BB2_6:
	setp.ne.s32 	%p5, %r1, 0;
	@%p5 bra 	$L__BB2_8;
	ld.shared.f32 	%f7, [sdata];
	cvta.to.global.u64 	%rd6, %rd2;
	atom.global.add.f32 	%f8, [%rd6], %f7;
$L__BB2_8:
	ret;

}
	// .globl	_Z7reduce3PKfPfi
.visible .entry _Z7reduce3PKfPfi(
	.param .u64 .ptr .align 1 _Z7reduce3PKfPfi_param_0,
	.param .u64 .ptr .align 1 _Z7reduce3PKfPfi_param_1,
	.param .u32 _Z7reduce3PKfPfi_param_2
)
{
	.reg .pred 	%p<6>;
	.reg .b32 	%r<17>;
	.reg .b32 	%f<12>;
	.reg .b64 	%rd<9>;

	ld.param.u64 	%rd1, [_Z7reduce3PKfPfi_param_0];
	ld.param.u64 	%rd2, [_Z7reduce3PKfPfi_param_1];
	ld.param.u32 	%r7, [_Z7reduce3PKfPfi_param_2];
	mov.u32 	%r1, %tid.x;
	mov.u32 	%r16, %ntid.x;
	mov.u32 	%r8, %ctaid.x;
	mul.lo.s32 	%r9, %r16, %r8;
	shl.b32 	%r10, %r9, 1;
	add.s32 	%r3, %r10, %r1;
	setp.ge.u32 	%p1, %r3, %r7;
	mov.f32 	%f11, 0f00000000;
	@%p1 bra 	$L__BB3_2;
	cvta.to.global.u64 	%rd3, %rd1;
	mul.wide.u32 	%rd4, %r3, 4;
	add.s64 	%rd5, %rd3, %rd4;
	ld.global.nc.f32 	%f4, [%rd5];
	add.s32 	%r11, %r3, %r16;
	mul.wide.u32 	%rd6, %r11, 4;
	add.s64 	%rd7, %rd3, %rd6;
	ld.global.nc.f32 	%f5, [%rd7];
	add.f32 	%f11, %f4, %f5;
$L__BB3_2:
	shl.b32 	%r12, %r1, 2;
	mov.u32 	%r13, sdata;
	add.s32 	%r4, %r13, %r12;
	st.shared.f32 	[%r4], %f11;
	bar.sync 	0;
	setp.lt.u32 	%p2, %r16, 2;
	@%p2 bra 	$L__BB3_6;
$L__BB3_3:
	shr.u32 	%r6, %r16, 1;
	setp.ge.u32 	%p3, %r1, %r6;
	@%p3 bra 	$L__BB3_5;
	shl.b32 	%r14, %r6, 2;
	add.s32 	%r15, %r4, %r14;
	ld.shared.f32 	%f6, [%r15];
	ld.shared.f32 	%f7, [%r4];
	add.f32 	%f8, %f6, %f7;
	st.shared.f32 	[%r4], %f8;
$L__BB3_5:
	bar.sync 	0;
	setp.gt.u32 	%p4, %r16, 3;
	mov.u32 	%r16, %r6;
	@%p4 bra 	$L__BB3_3;
$L__BB3_6:
	setp.ne.s32 	%p5, %r1, 0;
	@%p5 bra 	$L__BB3_8;
	ld.shared.f32 	%f9, [sdata];
	cvta.to.global.u64 	%rd8, %rd2;
	atom.global.add.f32 	%f10, [%rd8], %f9;
$L__BB3_8:
	ret;

}


// ===== COMPILED SASS (sm_100) =====

	.target	sm_100

	.elftype	@"ET_EXEC"


//--------------------- .note.nv.tkinfo           --------------------------
	.section	.note.nv.tkinfo,"",@"SHT_NOTE"
	.sectionflags	@"SHF_NOTE_NV_TKINFO"
	.tkinfo
        /*0018*/ 	.word	0x00000002
        /*0030*/ 	.string	""
        /*0030*/ 	.string	"ptxas"
        /*0030*/ 	.string	"Cuda compilation tools, release 13.0, V13.0.88"
        /*0030*/ 	.string	"Build cuda_13.0.r13.0/compiler.36424714_0"
        /*0030*/ 	.string	"-arch sm_100 -m 64 "



//--------------------- .note.nv.cuinfo           --------------------------
	.section	.note.nv.cuinfo,"",@"SHT_NOTE"
	.sectionflags	@"SHF_NOTE_NV_CUINFO"
        /*0018*/ 	.short	0x0002
        /*001a*/ 	.short	0x0064
        /*001c*/ 	.short	0x0082
	.zero		2


//--------------------- .nv.info                  --------------------------
	.section	.nv.info,"",@"SHT_CUDA_INFO"
	.align	4


	//----- nvinfo : EIATTR_REGCOUNT
	.align		4
        /*0000*/ 	.byte	0x04, 0x2f
        /*0002*/ 	.short	(.L_1 - .L_0)
	.align		4
.L_0:
        /*0004*/ 	.word	index@(_Z7reduce0PKfPfi)
        /*0008*/ 	.word	0x0000000a


	//----- nvinfo : EIATTR_FRAME_SIZE
	.align		4
.L_1:
        /*000c*/ 	.byte	0x04, 0x11
        /*000e*/ 	.short	(.L_3 - .L_2)
	.align		4
.L_2:
        /*0010*/ 	.word	index@(_Z7reduce0PKfPfi)
        /*0014*/ 	.word	0x00000000


	//----- nvinfo : EIATTR_REGCOUNT
	.align		4
.L_3:
        /*0018*/ 	.byte	0x04, 0x2f
        /*001a*/ 	.short	(.L_5 - .L_4)
	.align		4
.L_4:
        /*001c*/ 	.word	index@(_Z7reduce1PKfPfi)
        /*0020*/ 	.word	0x00000008


	//----- nvinfo : EIATTR_FRAME_SIZE
	.align		4
.L_5:
        /*0024*/ 	.byte	0x04, 0x11
        /*0026*/ 	.short	(.L_7 - .L_6)
	.align		4
.L_6:
        /*0028*/ 	.word	index@(_Z7reduce1PKfPfi)
        /*002c*/ 	.word	0x00000000


	//----- nvinfo : EIATTR_REGCOUNT
	.align		4
.L_7:
        /*0030*/ 	.byte	0x04, 0x2f
        /*0032*/ 	.short	(.L_9 - .L_8)
	.align		4
.L_8:
        /*0034*/ 	.word	index@(_Z7reduce2PKfPfi)
        /*0038*/ 	.word	0x0000000a


	//----- nvinfo : EIATTR_FRAME_SIZE
	.align		4
.L_9:
        /*003c*/ 	.byte	0x04, 0x11
        /*003e*/ 	.short	(.L_11 - .L_10)
	.align		4
.L_10:
        /*0040*/ 	.word	index@(_Z7reduce2PKfPfi)
        /*0044*/ 	.word	0x00000000


	//----- nvinfo : EIATTR_REGCOUNT
	.align		4
.L_11:
        /*0048*/ 	.byte	0x04, 0x2f
        /*004a*/ 	.short	(.L_13 - .L_12)
	.align		4
.L_12:
        /*004c*/ 	.word	index@(_Z7reduce3PKfPfi)
        /*0050*/ 	.word	0x0000000c


	//----- nvinfo : EIATTR_FRAME_SIZE
	.align		4
.L_13:
        /*0054*/ 	.byte	0x04, 0x11
        /*0056*/ 	.short	(.L_15 - .L_14)
	.align		4
.L_14:
        /*0058*/ 	.word	index@(_Z7reduce3PKfPfi)
        /*005c*/ 	.word	0x00000000


	//----- nvinfo : EIATTR_MIN_STACK_SIZE
	.align		4
.L_15:
        /*0060*/ 	.byte	0x04, 0x12
        /*0062*/ 	.short	(.L_17 - .L_16)
	.align		4
.L_16:
        /*0064*/ 	.word	index@(_Z7reduce3PKfPfi)
        /*0068*/ 	.word	0x00000000


	//----- nvinfo : EIATTR_MIN_STACK_SIZE
	.align		4
.L_17:
        /*006c*/ 	.byte	0x04, 0x12
        /*006e*/ 	.short	(.L_19 - .L_18)
	.align		4
.L_18:
        /*0070*/ 	.word	index@(_Z7reduce2PKfPfi)
        /*0074*/ 	.word	0x00000000


	//----- nvinfo : EIATTR_MIN_STACK_SIZE
	.align		4
.L_19:
        /*0078*/ 	.byte	0x04, 0x12
        /*007a*/ 	.short	(.L_21 - .L_20)
	.align		4
.L_20:
        /*007c*/ 	.word	index@(_Z7reduce1PKfPfi)
        /*0080*/ 	.word	0x00000000


	//----- nvinfo : EIATTR_MIN_STACK_SIZE
	.align		4
.L_21:
        /*0084*/ 	.byte	0x04, 0x12
        /*0086*/ 	.short	(.L_23 - .L_22)
	.align		4
.L_22:
        /*0088*/ 	.word	index@(_Z7reduce0PKfPfi)
        /*008c*/ 	.word	0x00000000
.L_23:


//--------------------- .nv.compat                --------------------------
	.section	.nv.compat,"",@"SHT_CUDA_COMPAT_INFO"
	.align	4
        /*0000*/ 	.byte	0x02, 0x09, 0x00, 0x00, 0x02, 0x02, 0x01, 0x00, 0x02, 0x05, 0x05, 0x00, 0x03, 0x07, 0x01, 0x01
        /*0010*/ 	.byte	0x02, 0x03, 0x00, 0x00, 0x02, 0x06, 0x01, 0x00, 0x04, 0x0b, 0x08, 0x00, 0x09, 0x00, 0x00, 0x00
        /*0020*/ 	.byte	0x00, 0x00, 0x00, 0x00


//--------------------- .nv.info._Z7reduce3PKfPfi --------------------------
	.section	.nv.info._Z7reduce3PKfPfi,"",@"SHT_CUDA_INFO"
	.sectionflags	@""
	.align	4


	//----- nvinfo : EIATTR_CUDA_API_VERSION
	.align		4
        /*0000*/ 	.byte	0x04, 0x37
        /*0002*/ 	.short	(.L_25 - .L_24)
.L_24:
        /*0004*/ 	.word	0x00000082


	//----- nvinfo : EIATTR_KPARAM_INFO
	.align		4
.L_25:
        /*0008*/ 	.byte	0x04, 0x17
        /*000a*/ 	.short	(.L_27 - .L_26)
.L_26:
        /*000c*/ 	.word	0x00000000
        /*0010*/ 	.short	0x0002
        /*0012*/ 	.short	0x0010
        /*0014*/ 	.byte	0x00, 0xf0, 0x11, 0x00


	//----- nvinfo : EIATTR_KPARAM_INFO
	.align		4
.L_27:
        /*0018*/ 	.byte	0x04, 0x17
        /*001a*/ 	.short	(.L_29 - .L_28)
.L_28:
        /*001c*/ 	.word	0x00000000
        /*0020*/ 	.short	0x0001
        /*0022*/ 	.short	0x0008
        /*0024*/ 	.byte	0x00, 0xf5, 0x21, 0x00


	//----- nvinfo : EIATTR_KPARAM_INFO
	.align		4
.L_29:
        /*0028*/ 	.byte	0x04, 0x17
        /*002a*/ 	.short	(.L_31 - .L_30)
.L_30:
        /*002c*/ 	.word	0x00000000
        /*0030*/ 	.short	0x0000
        /*0032*/ 	.short	0x0000
        /*0034*/ 	.byte	0x00, 0xf5, 0x21, 0x00


	//----- nvinfo : EIATTR_SPARSE_MMA_MASK
	.align		4
.L_31:
        /*0038*/ 	.byte	0x03, 0x50
        /*003a*/ 	.short	0x0000


	//----- nvinfo : EIATTR_MAXREG_COUNT
	.align		4
        /*003c*/ 	.byte	0x03, 0x1b
        /*003e*/ 	.short	0x00ff


	//----- nvinfo : EIATTR_NUM_BARRIERS
	.align		4
        /*0040*/ 	.byte	0x02, 0x4c
        /*0042*/ 	.byte	0x01
	.zero		1


	//----- nvinfo : EIATTR_MERCURY_ISA_VERSION
	.align		4
        /*0044*/ 	.byte	0x03, 0x5f
        /*0046*/ 	.short	0x0101


	//----- nvinfo : EIATTR_VRC_CTA_INIT_COUNT
	.align		4
        /*0048*/ 	.byte	0x02, 0x4a
	.zero		1
	.zero		1


	//----- nvinfo : EIATTR_EXIT_INSTR_OFFSETS
	.align		4
        /*004c*/ 	.byte	0x04, 0x1c
        /*004e*/ 	.short	(.L_33 - .L_32)


	//   ....[0]....
.L_32:
        /*0050*/ 	.word	0x00000260


	//   ....[1]....
        /*0054*/ 	.word	0x000002d0


	//----- nvinfo : EIATTR_CBANK_PARAM_SIZE
	.align		4
.L_33:
        /*0058*/ 	.byte	0x03, 0x19
        /*005a*/ 	.short	0x0014


	//----- nvinfo : EIATTR_PARAM_CBANK
	.align		4
        /*005c*/ 	.byte	0x04, 0x0a
        /*005e*/ 	.short	(.L_35 - .L_34)
	.align		4
.L_34:
        /*0060*/ 	.word	index@(.nv.constant0._Z7reduce3PKfPfi)
        /*0064*/ 	.short	0x0380
        /*0066*/ 	.short	0x0014


	//----- nvinfo : EIATTR_SW_WAR
	.align		4
.L_35:
        /*0068*/ 	.byte	0x04, 0x36
        /*006a*/ 	.short	(.L_37 - .L_36)
.L_36:
        /*006c*/ 	.word	0x00000008
.L_37:


//--------------------- .nv.info._Z7reduce2PKfPfi --------------------------
	.section	.nv.info._Z7reduce2PKfPfi,"",@"SHT_CUDA_INFO"
	.sectionflags	@""
	.align	4


	//----- nvinfo : EIATTR_CUDA_API_VERSION
	.align		4
        /*0000*/ 	.byte	0x04, 0x37
        /*0002*/ 	.short	(.L_39 - .L_38)
.L_38:
        /*0004*/ 	.word	0x00000082


	//----- nvinfo : EIATTR_KPARAM_INFO
	.align		4
.L_39:
        /*0008*/ 	.byte	0x04, 0x17
        /*000a*/ 	.short	(.L_41 - .L_40)
.L_40:
        /*000c*/ 	.word	0x00000000
        /*0010*/ 	.short	0x0002
        /*0012*/ 	.short	0x0010
        /*0014*/ 	.byte	0x00, 0xf0, 0x11, 0x00


	//----- nvinfo : EIATTR_KPARAM_INFO
	.align		4
.L_41:
        /*0018*/ 	.byte	0x04, 0x17
        /*001a*/ 	.short	(.L_43 - .L_42)
.L_42:
        /*001c*/ 	.word	0x00000000
        /*0020*/ 	.short	0x0001
        /*0022*/ 	.short	0x0008
        /*0024*/ 	.byte	0x00, 0xf5, 0x21, 0x00


	//----- nvinfo : EIATTR_KPARAM_INFO
	.align		4
.L_43:
        /*0028*/ 	.byte	0x04, 0x17
        /*002a*/ 	.short	(.L_45 - .L_44)
.L_44:
        /*002c*/ 	.word	0x00000000
        /*0030*/ 	.short	0x0000
        /*0032*/ 	.short	0x0000
        /*0034*/ 	.byte	0x00, 0xf5, 0x21, 0x00


	//----- nvinfo : EIATTR_SPARSE_MMA_MASK
	.align		4
.L_45:
        /*0038*/ 	.byte	0x03, 0x50
        /*003a*/ 	.short	0x0000


	//----- nvinfo : EIATTR_MAXREG_COUNT
	.align		4
        /*003c*/ 	.byte	0x03, 0x1b
        /*003e*/ 	.short	0x00ff


	//----- nvinfo : EIATTR_NUM_BARRIERS
	.align		4
        /*0040*/ 	.byte	0x02, 0x4c
        /*0042*/ 	.byte	0x01
	.zero		1


	//----- nvinfo : EIATTR_MERCURY_ISA_VERSION
	.align		4
        /*0044*/ 	.byte	0x03, 0x5f
        /*0046*/ 	.short	0x0101


	//----- nvinfo : EIATTR_VRC_CTA_INIT_COUNT
	.align		4
        /*0048*/ 	.byte	0x02, 0x4a
	.zero		1
	.zero		1


	//----- nvinfo : EIATTR_EXIT_INSTR_OFFSETS
	.align		4
        /*004c*/ 	.byte	0x04, 0x1c
        /*004e*/ 	.short	(.L_47 - .L_46)


	//   ....[0]....
.L_46:
        /*0050*/ 	.word	0x00000210


	//   ....[1]....
        /*0054*/ 	.word	0x00000280


	//----- nvinfo : EIATTR_CBANK_PARAM_SIZE
	.align		4
.L_47:
        /*0058*/ 	.byte	0x03, 0x19
        /*005a*/ 	.short	0x0014


	//----- nvinfo : EIATTR_PARAM_CBANK
	.align		4
        /*005c*/ 	.byte	0x04, 0x0a
        /*005e*/ 	.short	(.L_49 - .L_48)
	.align		4
.L_48:
        /*0060*/ 	.word	index@(.nv.constant0._Z7reduce2PKfPfi)
        /*0064*/ 	.short	0x0380
        /*0066*/ 	.short	0x0014


	//----- nvinfo : EIATTR_SW_WAR
	.align		4
.L_49:
        /*0068*/ 	.byte	0x04, 0x36
        /*006a*/ 	.short	(.L_51 - .L_50)
.L_50:
        /*006c*/ 	.word	0x00000008
.L_51:


//--------------------- .nv.info._Z7reduce1PKfPfi --------------------------
	.section	.nv.info._Z7reduce1PKfPfi,"",@"SHT_CUDA_INFO"
	.sectionflags	@""
	.align	4


	//----- nvinfo : EIATTR_CUDA_API_VERSION
	.align		4
        /*0000*/ 	.byte	0x04, 0x37
        /*0002*/ 	.short	(.L_53 - .L_52)
.L_52:
        /*0004*/ 	.word	0x00000082


	//----- nvinfo : EIATTR_KPARAM_INFO
	.align		4
.L_53:
        /*0008*/ 	.byte	0x04, 0x17
        /*000a*/ 	.short	(.L_55 - .L_54)
.L_54:
        /*000c*/ 	.word	0x00000000
        /*0010*/ 	.short	0x0002
        /*0012*/ 	.short	0x0010
        /*0014*/ 	.byte	0x00, 0xf0, 0x11, 0x00


	//----- nvinfo : EIATTR_KPARAM_INFO
	.align		4
.L_55:
        /*0018*/ 	.byte	0x04, 0x17
        /*001a*/ 	.short	(.L_57 - .L_56)
.L_56:
        /*001c*/ 	.word	0x00000000
        /*0020*/ 	.short	0x0001
        /*0022*/ 	.short	0x0008
        /*0024*/ 	.byte	0x00, 0xf5, 0x21, 0x00


	//----- nvinfo : EIATTR_KPARAM_INFO
	.align		4
.L_57:
        /*0028*/ 	.byte	0x04, 0x17
        /*002a*/ 	.short	(.L_59 - .L_58)
.L_58:
        /*002c*/ 	.word	0x00000000
        /*0030*/ 	.short	0x0000
        /*0032*/ 	.short	0x0000
        /*0034*/ 	.byte	0x00, 0xf5, 0x21, 0x00


	//----- nvinfo : EIATTR_SPARSE_MMA_MASK
	.align		4
.L_59:
        /*0038*/ 	.byte	0x03, 0x50
        /*003a*/ 	.short	0x0000


	//----- nvinfo : EIATTR_MAXREG_COUNT
	.align		4
        /*003c*/ 	.byte	0x03, 0x1b
        /*003e*/ 	.short	0x00ff


	//----- nvinfo : EIATTR_NUM_BARRIERS
	.align		4
        /*0040*/ 	.byte	0x02, 0x4c
        /*0042*/ 	.byte	0x01
	.zero		1


	//----- nvinfo : EIATTR_MERCURY_ISA_VERSION
	.align		4
        /*0044*/ 	.byte	0x03, 0x5f
        /*0046*/ 	.short	0x0101


	//----- nvinfo : EIATTR_VRC_CTA_INIT_COUNT
	.align		4
        /*0048*/ 	.byte	0x02, 0x4a
	.zero		1
	.zero		1


	//----- nvinfo : EIATTR_EXIT_INSTR_OFFSETS
	.align		4
        /*004c*/ 	.byte	0x04, 0x1c
        /*004e*/ 	.short	(.L_61 - .L_60)


	//   ....[0]....
.L_60:
        /*0050*/ 	.word	0x00000240


	//   ....[1]....
        /*0054*/ 	.word	0x000002b0


	//----- nvinfo : EIATTR_CBANK_PARAM_SIZE
	.align		4
.L_61:
        /*0058*/ 	.byte	0x03, 0x19
        /*005a*/ 	.short	0x0014


	//----- nvinfo : EIATTR_PARAM_CBANK
	.align		4
        /*005c*/ 	.byte	0x04, 0x0a
        /*005e*/ 	.short	(.L_63 - .L_62)
	.align		4
.L_62:
        /*0060*/ 	.word	index@(.nv.constant0._Z7reduce1PKfPfi)
        /*0064*/ 	.short	0x0380
        /*0066*/ 	.short	0x0014


	//----- nvinfo : EIATTR_SW_WAR
	.align		4
.L_63:
        /*0068*/ 	.byte	0x04, 0x36
        /*006a*/ 	.short	(.L_65 - .L_64)
.L_64:
        /*006c*/ 	.word	0x00000008
.L_65:


//--------------------- .nv.info._Z7reduce0PKfPfi --------------------------
	.section	.nv.info._Z7reduce0PKfPfi,"",@"SHT_CUDA_INFO"
	.sectionflags	@""
	.align	4


	//----- nvinfo : EIATTR_CUDA_API_VERSION
	.align		4
        /*0000*/ 	.byte	0x04, 0x37
        /*0002*/ 	.short	(.L_67 - .L_66)
.L_66:
        /*0004*/ 	.word	0x00000082


	//----- nvinfo : EIATTR_KPARAM_INFO
	.align		4
.L_67:
        /*0008*/ 	.byte	0x04, 0x17
        /*000a*/ 	.short	(.L_69 - .L_68)
.L_68:
        /*000c*/ 	.word	0x00000000
        /*0010*/ 	.short	0x0002
        /*0012*/ 	.short	0x0010
        /*0014*/ 	.byte	0x00, 0xf0, 0x11, 0x00


	//----- nvinfo : EIATTR_KPARAM_INFO
	.align		4
.L_69:
        /*0018*/ 	.byte	0x04, 0x17
        /*001a*/ 	.short	(.L_71 - .L_70)
.L_70:
        /*001c*/ 	.word	0x00000000
        /*0020*/ 	.short	0x0001
        /*0022*/ 	.short	0x0008
        /*0024*/ 	.byte	0x00, 0xf5, 0x21, 0x00


	//----- nvinfo : EIATTR_KPARAM_INFO
	.align		4
.L_71:
        /*0028*/ 	.byte	0x04, 0x17
        /*002a*/ 	.short	(.L_73 - .L_72)
.L_72:
        /*002c*/ 	.word	0x00000000
        /*0030*/ 	.short	0x0000
        /*0032*/ 	.short	0x0000
        /*0034*/ 	.byte	0x00, 0xf5, 0x21, 0x00


	//----- nvinfo : EIATTR_SPARSE_MMA_MASK
	.align		4
.L_73:
        /*0038*/ 	.byte	0x03, 0x50
        /*003a*/ 	.short	0x0000


	//----- nvinfo : EIATTR_MAXREG_COUNT
	.align		4
        /*003c*/ 	.byte	0x03, 0x1b
        /*003e*/ 	.short	0x00ff


	//----- nvinfo : EIATTR_NUM_BARRIERS
	.align		4
        /*0040*/ 	.byte	0x02, 0x4c
        /*0042*/ 	.byte	0x01
	.zero		1


	//----- nvinfo : EIATTR_MERCURY_ISA_VERSION
	.align		4
        /*0044*/ 	.byte	0x03, 0x5f
        /*0046*/ 	.short	0x0101


	//----- nvinfo : EIATTR_VRC_CTA_INIT_COUNT
	.align		4
        /*0048*/ 	.byte	0x02, 0x4a
	.zero		1
	.zero		1


	//----- nvinfo : EIATTR_EXIT_INSTR_OFFSETS
	.align		4
        /*004c*/ 	.byte	0x04, 0x1c
        /*004e*/ 	.short	(.L_75 - .L_74)


	//   ....[0]....
.L_74:
        /*0050*/ 	.word	0x00000220


	//   ....[1]....
        /*0054*/ 	.word	0x00000290


	//----- nvinfo : EIATTR_CBANK_PARAM_SIZE
	.align		4
.L_75:
        /*0058*/ 	.byte	0x03, 0x19
        /*005a*/ 	.short	0x0014


	//----- nvinfo : EIATTR_PARAM_CBANK
	.align		4
        /*005c*/ 	.byte	0x04, 0x0a
        /*005e*/ 	.short	(.L_77 - .L_76)
	.align		4
.L_76:
        /*0060*/ 	.word	index@(.nv.constant0._Z7reduce0PKfPfi)
        /*0064*/ 	.short	0x0380
        /*0066*/ 	.short	0x0014


	//----- nvinfo : EIATTR_SW_WAR
	.align		4
.L_77:
        /*0068*/ 	.byte	0x04, 0x36
        /*006a*/ 	.short	(.L_79 - .L_78)
.L_78:
        /*006c*/ 	.word	0x00000008
.L_79:


//--------------------- .nv.callgraph             --------------------------
	.section	.nv.callgraph,"",@"SHT_CUDA_CALLGRAPH"
	.align	4
	.sectionentsize	8
	.align		4
        /*0000*/ 	.word	0x00000000
	.align		4
        /*0004*/ 	.word	0xffffffff
	.align		4
        /*0008*/ 	.word	0x00000000
	.align		4
        /*000c*/ 	.word	0xfffffffe
	.align		4
        /*0010*/ 	.word	0x00000000
	.align		4
        /*0014*/ 	.word	0xfffffffd
	.align		4
        /*0018*/ 	.word	0x00000000
	.align		4
        /*001c*/ 	.word	0xfffffffc


//--------------------- .text._Z7reduce3PKfPfi    --------------------------
	.section	.text._Z7reduce3PKfPfi,"ax",@progbits
	.align	128
        .global         _Z7reduce3PKfPfi
        .type           _Z7reduce3PKfPfi,@function
        .size           _Z7reduce3PKfPfi,(.L_x_12 - _Z7reduce3PKfPfi)
        .other          _Z7reduce3PKfPfi,@"STO_CUDA_ENTRY STV_DEFAULT"
_Z7reduce3PKfPfi:
.text._Z7reduce3PKfPfi:
[----:B------:R-:W-:Y:S01]  /*0000*/  LDC R1, c[0x0][0x37c] ;  /* 0x0000df00ff017b82 */ /* 0x000fe20000000800 */
[----:B------:R-:W0:Y:S01]  /*0010*/  S2R R0, SR_CTAID.X ;  /* 0x0000000000007919 */ /* 0x000e220000002500 */
[----:B------:R-:W0:Y:S01]  /*0020*/  LDCU UR4, c[0x0][0x360] ;  /* 0x00006c00ff0477ac */ /* 0x000e220008000800 */
[----:B------:R-:W1:Y:S01]  /*0030*/  S2R R9, SR_TID.X ;  /* 0x0000000000097919 */ /* 0x000e620000002100 */
[----:B------:R-:W2:Y:S01]  /*0040*/  LDCU UR5, c[0x0][0x390] ;  /* 0x00007200ff0577ac */ /* 0x000ea20008000800 */
[----:B------:R-:W3:Y:S01]  /*0050*/  LDCU.64 UR6, c[0x0][0x358] ;  /* 0x00006b00ff0677ac */ /* 0x000ee20008000a00 */
[----:B0-----:R-:W-:-:S04]  /*0060*/  IMAD R0, R0, UR4, RZ ;  /* 0x0000000400007c24 */ /* 0x001fc8000f8e02ff */
[----:B-1----:R-:W-:Y:S02]  /*0070*/  IMAD R3, R0, 0x2, R9 ;  /* 0x0000000200037824 */ /* 0x002fe400078e0209 */
[----:B------:R-:W-:-:S03]  /*0080*/  IMAD.U32 R0, RZ, RZ, UR4 ;  /* 0x00000004ff007e24 */ /* 0x000fc6000f8e00ff */
[----:B--2---:R-:W-:-:S13]  /*0090*/  ISETP.GE.U32.AND P1, PT, R3, UR5, PT ;  /* 0x0000000503007c0c */ /* 0x004fda000bf26070 */
[----:B------:R-:W0:Y:S01]  /*00a0*/  @!P1 LDC.64 R4, c[0x0][0x380] ;  /* 0x0000e000ff049b82 */ /* 0x000e220000000a00 */
[C---:B------:R-:W-:Y:S01]  /*00b0*/  @!P1 IADD3 R7, PT, PT, R3.reuse, R0, RZ ;  /* 0x0000000003079210 */ /* 0x040fe20007ffe0ff */
[----:B0-----:R-:W-:-:S04]  /*00c0*/  @!P1 IMAD.WIDE.U32 R2, R3, 0x4, R4 ;  /* 0x0000000403029825 */ /* 0x001fc800078e0004 */
[----:B------:R-:W-:Y:S02]  /*00d0*/  @!P1 IMAD.WIDE.U32 R4, R7, 0x4, R4 ;  /* 0x0000000407049825 */ /* 0x000fe400078e0004 */
[----:B---3--:R-:W2:Y:S04]  /*00e0*/  @!P1 LDG.E.CONSTANT R2, desc[UR6][R2.64] ;  /* 0x0000000602029981 */ /* 0x008ea8000c1e9900 */
[----:B------:R-:W2:Y:S01]  /*00f0*/  @!P1 LDG.E.CONSTANT R5, desc[UR6][R4.64] ;  /* 0x0000000604059981 */ /* 0x000ea2000c1e9900 */
[----:B------:R-:W0:Y:S01]  /*0100*/  S2UR UR5, SR_CgaCtaId ;  /* 0x00000000000579c3 */ /* 0x000e220000008800 */
[----:B------:R-:W-:Y:S01]  /*0110*/  UMOV UR4, 0x400 ;  /* 0x0000040000047882 */ /* 0x000fe20000000000 */
[----:B------:R-:W-:Y:S01]  /*0120*/  ISETP.GE.U32.AND P0, PT, R0, 0x2, PT ;  /* 0x000000020000780c */ /* 0x000fe20003f06070 */
[----:B------:R-:W-:Y:S01]  /*0130*/  IMAD.MOV.U32 R6, RZ, RZ, RZ ;  /* 0x000000ffff067224 */ /* 0x000fe200078e00ff */
[----:B0-----:R-:W-:-:S06]  /*0140*/  ULEA UR4, UR5, UR4, 0x18 ;  /* 0x0000000405047291 */ /* 0x001fcc000f8ec0ff */
[C---:B------:R-:W-:Y:S01]  /*0150*/  LEA R7, R9.reuse, UR4, 0x2 ;  /* 0x0000000409077c11 */ /* 0x040fe2000f8e10ff */
[----:B--2---:R-:W-:Y:S01]  /*0160*/  @!P1 FADD R6, R2, R5 ;  /* 0x0000000502069221 */ /* 0x004fe20000000000 */
[----:B------:R-:W-:-:S04]  /*0170*/  ISETP.NE.AND P1, PT, R9, RZ, PT ;  /* 0x000000ff0900720c */ /* 0x000fc80003f25270 */
[----:B------:R0:W-:Y:S01]  /*0180*/  STS [R7], R6 ;  /* 0x0000000607007388 */ /* 0x0001e20000000800 */
[----:B------:R-:W-:Y:S06]  /*0190*/  BAR.SYNC.DEFER_BLOCKING 0x0 ;  /* 0x0000000000007b1d */ /* 0x000fec0000010000 */
[----:B------:R-:W-:Y:S05]  /*01a0*/  @!P0 BRA `(.L_x_0) ;  /* 0x00000000002c8947 */ /* 0x000fea0003800000 */
.L_x_1:
[----:B0-----:R-:W-:-:S04]  /*01b0*/  SHF.R.U32.HI R6, RZ, 0x1, R0 ;  /* 0x00000001ff067819 */ /* 0x001fc80000011600 */
[----:B------:R-:W-:-:S13]  /*01c0*/  ISETP.GE.U32.AND P0, PT, R9, R6, PT ;  /* 0x000000060900720c */ /* 0x000fda0003f06070 */
[----:B------:R-:W-:Y:S01]  /*01d0*/  @!P0 LEA R2, R6, R7, 0x2 ;  /* 0x0000000706028211 */ /* 0x000fe200078e10ff */
[----:B------:R-:W-:Y:S05]  /*01e0*/  @!P0 LDS R3, [R7] ;  /* 0x0000000007038984 */ /* 0x000fea0000000800 */
[----:B------:R-:W0:Y:S02]  /*01f0*/  @!P0 LDS R2, [R2] ;  /* 0x0000000002028984 */ /* 0x000e240000000800 */
[----:B0-----:R-:W-:-:S05]  /*0200*/  @!P0 FADD R4, R2, R3 ;  /* 0x0000000302048221 */ /* 0x001fca0000000000 */
[----:B------:R1:W-:Y:S01]  /*0210*/  @!P0 STS [R7], R4 ;  /* 0x0000000407008388 */ /* 0x0003e20000000800 */
[----:B------:R-:W-:Y:S01]  /*0220*/  BAR.SYNC.DEFER_BLOCKING 0x0 ;  /* 0x0000000000007b1d */ /* 0x000fe20000010000 */
[----:B------:R-:W-:Y:S01]  /*0230*/  ISETP.GT.U32.AND P0, PT, R0, 0x3, PT ;  /* 0x000000030000780c */ /* 0x000fe20003f04070 */
[----:B------:R-:W-:-:S12]  /*0240*/  IMAD.MOV.U32 R0, RZ, RZ, R6 ;  /* 0x000000ffff007224 */ /* 0x000fd800078e0006 */
[----:B-1----:R-:W-:Y:S05]  /*0250*/  @P0 BRA `(.L_x_1) ;  /* 0xfffffffc00d40947 */ /* 0x002fea000383ffff */
.L_x_0:
[----:B------:R-:W-:Y:S05]  /*0260*/  @P1 EXIT ;  /* 0x000000000000194d */ /* 0x000fea0003800000 */
[----:B------:R-:W1:Y:S01]  /*0270*/  S2UR UR5, SR_CgaCtaId ;  /* 0x00000000000579c3 */ /* 0x000e620000008800 */
[----:B------:R-:W-:-:S07]  /*0280*/  UMOV UR4, 0x400 ;  /* 0x0000040000047882 */ /* 0x000fce0000000000 */
[----:B------:R-:W2:Y:S01]  /*0290*/  LDC.64 R2, c[0x0][0x388] ;  /* 0x0000e200ff027b82 */ /* 0x000ea20000000a00 */
[----:B-1----:R-:W-:-:S09]  /*02a0*/  ULEA UR4, UR5, UR4, 0x18 ;  /* 0x0000000405047291 */ /* 0x002fd2000f8ec0ff */
[----:B------:R-:W2:Y:S04]  /*02b0*/  LDS R5, [UR4] ;  /* 0x00000004ff057984 */ /* 0x000ea80008000800 */
[----:B--2---:R-:W-:Y:S01]  /*02c0*/  REDG.E.ADD.F32.FTZ.RN.STRONG.GPU desc[UR6][R2.64], R5 ;  /* 0x00000005020079a6 */ /* 0x004fe2000c12f306 */
[----:B------:R-:W-:Y:S05]  /*02d0*/  EXIT ;  /* 0x000000000000794d */ /* 0x000fea0003800000 */
.L_x_2:
[----:B------:R-:W-:-:S00]  /*02e0*/  BRA `(.L_x_2) ;  /* 0xfffffffc00fc7947 */ /* 0x000fc0000383ffff */
[----:B------:R-:W-:-:S00]  /*02f0*/  NOP ;  /* 0x0000000000007918 */ /* 0x000fc00000000000 */
        /* <DEDUP_REMOVED lines=8> */
.L_x_12:


//--------------------- .text._Z7reduce2PKfPfi    --------------------------
	.section	.text._Z7reduce2PKfPfi,"ax",@progbits
	.align	128
        .global         _Z7reduce2PKfPfi
        .type           _Z7reduce2PKfPfi,@function
        .size           _Z7reduce2PKfPfi,(.L_x_13 - _Z7reduce2PKfPfi)
        .other          _Z7reduce2PKfPfi,@"STO_CUDA_ENTRY STV_DEFAULT"
_Z7reduce2PKfPfi:
.text._Z7reduce2PKfPfi:
[----:B------:R-:W-:Y:S01]  /*0000*/  LDC R1, c[0x0][0x37c] ;  /* 0x0000df00ff017b82 */ /* 0x000fe20000000800 */
[----:B------:R-:W0:Y:S01]  /*0010*/  S2R R6, SR_TID.X ;  /* 0x0000000000067919 */ /* 0x000e220000002100 */
[----:B------:R-:W0:Y:S01]  /*0020*/  LDCU UR8, c[0x0][0x360] ;  /* 0x00006c00ff0877ac */ /* 0x000e220008000800 */
[----:B------:R-:W-:Y:S01]  /*0030*/  IMAD.MOV.U32 R4, RZ, RZ, RZ ;  /* 0x000000ffff047224 */ /* 0x000fe200078e00ff */
[----:B------:R-:W0:Y:S01]  /*0040*/  S2R R5, SR_CTAID.X ;  /* 0x0000000000057919 */ /* 0x000e220000002500 */
[----:B------:R-:W1:Y:S01]  /*0050*/  LDCU UR4, c[0x0][0x390] ;  /* 0x00007200ff0477ac */ /* 0x000e620008000800 */
[----:B------:R-:W2:Y:S01]  /*0060*/  LDCU.64 UR6, c[0x0][0x358] ;  /* 0x00006b00ff0677ac */ /* 0x000ea20008000a00 */
[----:B0-----:R-:W-:-:S05]  /*0070*/  IMAD R5, R5, UR8, R6 ;  /* 0x0000000805057c24 */ /* 0x001fca000f8e0206 */
[----:B-1----:R-:W-:-:S13]  /*0080*/  ISETP.GE.U32.AND P0, PT, R5, UR4, PT ;  /* 0x0000000405007c0c */ /* 0x002fda000bf06070 */
[----:B------:R-:W0:Y:S02]  /*0090*/  @!P0 LDC.64 R2, c[0x0][0x380] ;  /* 0x0000e000ff028b82 */ /* 0x000e240000000a00 */
[----:B0-----:R-:W-:-:S05]  /*00a0*/  @!P0 IMAD.WIDE.U32 R2, R5, 0x4, R2 ;  /* 0x0000000405028825 */ /* 0x001fca00078e0002 */
[----:B--2---:R-:W2:Y:S01]  /*00b0*/  @!P0 LDG.E.CONSTANT R4, desc[UR6][R2.64] ;  /* 0x0000000602048981 */ /* 0x004ea2000c1e9900 */
[----:B------:R-:W0:Y:S01]  /*00c0*/  S2UR UR5, SR_CgaCtaId ;  /* 0x00000000000579c3 */ /* 0x000e220000008800 */
[----:B------:R-:W-:Y:S01]  /*00d0*/  IMAD.U32 R0, RZ, RZ, UR8 ;  /* 0x00000008ff007e24 */ /* 0x000fe2000f8e00ff */
[----:B------:R-:W-:Y:S01]  /*00e0*/  UMOV UR4, 0x400 ;  /* 0x0000040000047882 */ /* 0x000fe20000000000 */
[----:B------:R-:W-:-:S03]  /*00f0*/  ISETP.NE.AND P0, PT, R6, RZ, PT ;  /* 0x000000ff0600720c */ /* 0x000fc60003f05270 */
[----:B------:R-:W-:Y:S01]  /*0100*/  ISETP.GE.U32.AND P1, PT, R0, 0x2, PT ;  /* 0x000000020000780c */ /* 0x000fe20003f26070 */
[----:B0-----:R-:W-:-:S06]  /*0110*/  ULEA UR4, UR5, UR4, 0x18 ;  /* 0x0000000405047291 */ /* 0x001fcc000f8ec0ff */
[----:B------:R-:W-:-:S05]  /*0120*/  LEA R5, R6, UR4, 0x2 ;  /* 0x0000000406057c11 */ /* 0x000fca000f8e10ff */
[----:B--2---:R0:W-:Y:S01]  /*0130*/  STS [R5], R4 ;  /* 0x0000000405007388 */ /* 0x0041e20000000800 */
[----:B------:R-:W-:Y:S06]  /*0140*/  BAR.SYNC.DEFER_BLOCKING 0x0 ;  /* 0x0000000000007b1d */ /* 0x000fec0000010000 */
[----:B------:R-:W-:Y:S05]  /*0150*/  @!P1 BRA `(.L_x_3) ;  /* 0x00000000002c9947 */ /* 0x000fea0003800000 */
.L_x_4:
[----:B------:R-:W-:-:S04]  /*0160*/  SHF.R.U32.HI R7, RZ, 0x1, R0 ;  /* 0x00000001ff077819 */ /* 0x000fc80000011600 */
[----:B------:R-:W-:-:S13]  /*0170*/  ISETP.GE.U32.AND P1, PT, R6, R7, PT ;  /* 0x000000070600720c */ /* 0x000fda0003f26070 */
[----:B------:R-:W-:Y:S01]  /*0180*/  @!P1 IMAD R2, R7, 0x4, R5 ;  /* 0x0000000407029824 */ /* 0x000fe200078e0205 */
        /* <DEDUP_REMOVED lines=8> */
.L_x_3:
[----:B------:R-:W-:Y:S05]  /*0210*/  @P0 EXIT ;  /* 0x000000000000094d */ /* 0x000fea0003800000 */
[----:B------:R-:W1:Y:S01]  /*0220*/  S2UR UR5, SR_CgaCtaId ;  /* 0x00000000000579c3 */ /* 0x000e620000008800 */
[----:B------:R-:W-:-:S07]  /*0230*/  UMOV UR4, 0x400 ;  /* 0x0000040000047882 */ /* 0x000fce0000000000 */
[----:B------:R-:W2:Y:S01]  /*0240*/  LDC.64 R2, c[0x0][0x388] ;  /* 0x0000e200ff027b82 */ /* 0x000ea20000000a00 */
[----:B-1----:R-:W-:-:S09]  /*0250*/  ULEA UR4, UR5, UR4, 0x18 ;  /* 0x0000000405047291 */ /* 0x002fd2000f8ec0ff */
[----:B0-----:R-:W2:Y:S04]  /*0260*/  LDS R5, [UR4] ;  /* 0x00000004ff057984 */ /* 0x001ea80008000800 */
[----:B--2---:R-:W-:Y:S01]  /*0270*/  REDG.E.ADD.F32.FTZ.RN.STRONG.GPU desc[UR6][R2.64], R5 ;  /* 0x00000005020079a6 */ /* 0x004fe2000c12f306 */
[----:B------:R-:W-:Y:S05]  /*0280*/  EXIT ;  /* 0x000000000000794d */ /* 0x000fea0003800000 */
.L_x_5:
        /* <DEDUP_REMOVED lines=15> */
.L_x_13:


//--------------------- .text._Z7reduce1PKfPfi    --------------------------
	.section	.text._Z7reduce1PKfPfi,"ax",@progbits
	.align	128
        .global         _Z7reduce1PKfPfi
        .type           _Z7reduce1PKfPfi,@function
        .size           _Z7reduce1PKfPfi,(.L_x_14 - _Z7reduce1PKfPfi)
        .other          _Z7reduce1PKfPfi,@"STO_CUDA_ENTRY STV_DEFAULT"
_Z7reduce1PKfPfi:
.text._Z7reduce1PKfPfi:
        /* <DEDUP_REMOVED lines=13> */
[----:B------:R-:W-:Y:S01]  /*00d0*/  UMOV UR4, 0x400 ;  /* 0x0000040000047882 */ /* 0x000fe20000000000 */
[----:B------:R-:W-:Y:S01]  /*00e0*/  UISETP.GE.U32.AND UP0, UPT, UR7, 0x2, UPT ;  /* 0x000000020700788c */ /* 0x000fe2000bf06070 */
[----:B------:R-:W-:Y:S01]  /*00f0*/  ISETP.NE.AND P1, PT, R4, RZ, PT ;  /* 0x000000ff0400720c */ /* 0x000fe20003f25270 */
[----:B0-----:R-:W-:-:S06]  /*0100*/  ULEA UR4, UR5, UR4, 0x18 ;  /* 0x0000000405047291 */ /* 0x001fcc000f8ec0ff */
[----:B------:R-:W-:-:S05]  /*0110*/  LEA R5, R4, UR4, 0x2 ;  /* 0x0000000404057c11 */ /* 0x000fca000f8e10ff */
[----:B--2---:R0:W-:Y:S01]  /*0120*/  STS [R5], R0 ;  /* 0x0000000005007388 */ /* 0x0041e20000000800 */
[----:B------:R-:W-:Y:S06]  /*0130*/  BAR.SYNC.DEFER_BLOCKING 0x0 ;  /* 0x0000000000007b1d */ /* 0x000fec0000010000 */
[----:B------:R-:W-:Y:S05]  /*0140*/  BRA.U !UP0, `(.L_x_6) ;  /* 0x00000001083c7547 */ /* 0x000fea000b800000 */
[----:B------:R-:W-:-:S05]  /*0150*/  UMOV UR5, 0x1 ;  /* 0x0000000100057882 */ /* 0x000fca0000000000 */
.L_x_7:
[----:B------:R-:W-:-:S04]  /*0160*/  USHF.L.U32 UR6, UR5, 0x1, URZ ;  /* 0x0000000105067899 */ /* 0x000fc800080006ff */
[----:B------:R-:W-:Y:S02]  /*0170*/  UISETP.GE.U32.AND UP0, UPT, UR6, UR7, UPT ;  /* 0x000000070600728c */ /* 0x000fe4000bf06070 */
[----:B-1----:R-:W-:-:S05]  /*0180*/  IMAD R2, R4, UR6, RZ ;  /* 0x0000000604027c24 */ /* 0x002fca000f8e02ff */
[----:B------:R-:W-:-:S13]  /*0190*/  ISETP.GE.U32.AND P0, PT, R2, UR7, PT ;  /* 0x0000000702007c0c */ /* 0x000fda000bf06070 */
[C---:B0-----:R-:W-:Y:S01]  /*01a0*/  @!P0 VIADD R0, R2.reuse, UR5 ;  /* 0x0000000502008c36 */ /* 0x041fe20008000000 */
[----:B------:R-:W-:Y:S01]  /*01b0*/  @!P0 LEA R2, R2, UR4, 0x2 ;  /* 0x0000000402028c11 */ /* 0x000fe2000f8e10ff */
[----:B------:R-:W-:-:S03]  /*01c0*/  UMOV UR5, UR6 ;  /* 0x0000000600057c82 */ /* 0x000fc60008000000 */
[----:B------:R-:W-:Y:S01]  /*01d0*/  @!P0 LEA R0, R0, UR4, 0x2 ;  /* 0x0000000400008c11 */ /* 0x000fe2000f8e10ff */
[----:B------:R-:W-:Y:S05]  /*01e0*/  @!P0 LDS R3, [R2] ;  /* 0x0000000002038984 */ /* 0x000fea0000000800 */
[----:B------:R-:W0:Y:S02]  /*01f0*/  @!P0 LDS R0, [R0] ;  /* 0x0000000000008984 */ /* 0x000e240000000800 */
[----:B0-----:R-:W-:-:S05]  /*0200*/  @!P0 FADD R3, R0, R3 ;  /* 0x0000000300038221 */ /* 0x001fca0000000000 */
[----:B------:R1:W-:Y:S01]  /*0210*/  @!P0 STS [R2], R3 ;  /* 0x0000000302008388 */ /* 0x0003e20000000800 */
[----:B------:R-:W-:Y:S06]  /*0220*/  BAR.SYNC.DEFER_BLOCKING 0x0 ;  /* 0x0000000000007b1d */ /* 0x000fec0000010000 */
[----:B------:R-:W-:Y:S05]  /*0230*/  BRA.U !UP0, `(.L_x_7) ;  /* 0xfffffffd08c87547 */ /* 0x000fea000b83ffff */
.L_x_6:
[----:B------:R-:W-:Y:S05]  /*0240*/  @P1 EXIT ;  /* 0x000000000000194d */ /* 0x000fea0003800000 */
[----:B------:R-:W2:Y:S01]  /*0250*/  S2UR UR5, SR_CgaCtaId ;  /* 0x00000000000579c3 */ /* 0x000ea20000008800 */
[----:B------:R-:W-:-:S07]  /*0260*/  UMOV UR4, 0x400 ;  /* 0x0000040000047882 */ /* 0x000fce0000000000 */
[----:B-1----:R-:W1:Y:S01]  /*0270*/  LDC.64 R2, c[0x0][0x388] ;  /* 0x0000e200ff027b82 */ /* 0x002e620000000a00 */
[----:B--2---:R-:W-:-:S09]  /*0280*/  ULEA UR4, UR5, UR4, 0x18 ;  /* 0x0000000405047291 */ /* 0x004fd2000f8ec0ff */
[----:B0-----:R-:W1:Y:S04]  /*0290*/  LDS R5, [UR4] ;  /* 0x00000004ff057984 */ /* 0x001e680008000800 */
[----:B-1----:R-:W-:Y:S01]  /*02a0*/  REDG.E.ADD.F32.FTZ.RN.STRONG.GPU desc[UR8][R2.64], R5 ;  /* 0x00000005020079a6 */ /* 0x002fe2000c12f308 */
[----:B------:R-:W-:Y:S05]  /*02b0*/  EXIT ;  /* 0x000000000000794d */ /* 0x000fea0003800000 */
.L_x_8:
        /* <DEDUP_REMOVED lines=12> */
.L_x_14:


//--------------------- .text._Z7reduce0PKfPfi    --------------------------
	.section	.text._Z7reduce0PKfPfi,"ax",@progbits
	.align	128
        .global         _Z7reduce0PKfPfi
        .type           _Z7reduce0PKfPfi,@function
        .size           _Z7reduce0PKfPfi,(.L_x_15 - _Z7reduce0PKfPfi)
        .other          _Z7reduce0PKfPfi,@"STO_CUDA_ENTRY STV_DEFAULT"
_Z7reduce0PKfPfi:
.text._Z7reduce0PKfPfi:
[----:B------:R-:W-:Y:S01]  /*0000*/  LDC R1, c[0x0][0x37c] ;  /* 0x0000df00ff017b82 */ /* 0x000fe20000000800 */
[----:B------:R-:W0:Y:S01]  /*0010*/  S2R R7, SR_TID.X ;  /* 0x0000000000077919 */ /* 0x000e220000002100 */
[----:B------:R-:W0:Y:S01]  /*0020*/  LDCU UR8, c[0x0][0x360] ;  /* 0x00006c00ff0877ac */ /* 0x000e220008000800 */
[----:B------:R-:W0:Y:S01]  /*0030*/  S2R R0, SR_CTAID.X ;  /* 0x0000000000007919 */ /* 0x000e220000002500 */
[----:B------:R-:W1:Y:S01]  /*0040*/  LDCU UR4, c[0x0][0x390] ;  /* 0x00007200ff0477ac */ /* 0x000e620008000800 */
[----:B------:R-:W2:Y:S01]  /*0050*/  LDCU.64 UR6, c[0x0][0x358] ;  /* 0x00006b00ff0677ac */ /* 0x000ea20008000a00 */
[----:B0-----:R-:W-:Y:S02]  /*0060*/  IMAD R5, R0, UR8, R7 ;  /* 0x0000000800057c24 */ /* 0x001fe4000f8e0207 */
[----:B------:R-:W-:-:S03]  /*0070*/  IMAD.MOV.U32 R0, RZ, RZ, RZ ;  /* 0x000000ffff007224 */ /* 0x000fc600078e00ff */
        /* <DEDUP_REMOVED lines=13> */
[----:B0-----:R-:W-:-:S07]  /*0150*/  IMAD.MOV.U32 R0, RZ, RZ, 0x1 ;  /* 0x00000001ff007424 */ /* 0x001fce00078e00ff */
.L_x_10:
[----:B------:R-:W-:-:S05]  /*0160*/  SHF.L.U32 R6, R0, 0x1, RZ ;  /* 0x0000000100067819 */ /* 0x000fca00000006ff */
[----:B------:R-:W-:-:S05]  /*0170*/  VIADD R2, R6, 0xffffffff ;  /* 0xffffffff06027836 */ /* 0x000fca0000000000 */
[----:B------:R-:W-:-:S13]  /*0180*/  LOP3.LUT P1, RZ, R2, R7, RZ, 0xc0, !PT ;  /* 0x0000000702ff7212 */ /* 0x000fda000782c0ff */
[----:B------:R-:W-:Y:S01]  /*0190*/  @!P1 LEA R2, R0, R5, 0x2 ;  /* 0x0000000500029211 */ /* 0x000fe200078e10ff */
[----:B------:R-:W-:Y:S01]  /*01a0*/  @!P1 LDS R3, [R5] ;  /* 0x0000000005039984 */ /* 0x000fe20000000800 */
[----:B------:R-:W-:-:S04]  /*01b0*/  IMAD.MOV.U32 R0, RZ, RZ, R6 ;  /* 0x000000ffff007224 */ /* 0x000fc800078e0006 */
[----:B------:R-:W0:Y:S02]  /*01c0*/  @!P1 LDS R2, [R2] ;  /* 0x0000000002029984 */ /* 0x000e240000000800 */
[----:B0-----:R-:W-:-:S05]  /*01d0*/  @!P1 FADD R4, R2, R3 ;  /* 0x0000000302049221 */ /* 0x001fca0000000000 */
[----:B------:R1:W-:Y:S01]  /*01e0*/  @!P1 STS [R5], R4 ;  /* 0x0000000405009388 */ /* 0x0003e20000000800 */
[----:B------:R-:W-:Y:S01]  /*01f0*/  BAR.SYNC.DEFER_BLOCKING 0x0 ;  /* 0x0000000000007b1d */ /* 0x000fe20000010000 */
[----:B------:R-:W-:-:S13]  /*0200*/  ISETP.GE.U32.AND P1, PT, R6, UR8, PT ;  /* 0x0000000806007c0c */ /* 0x000fda000bf26070 */
[----:B-1----:R-:W-:Y:S05]  /*0210*/  @!P1 BRA `(.L_x_10) ;  /* 0xfffffffc00d09947 */ /* 0x002fea000383ffff */
.L_x_9:
        /* <DEDUP_REMOVED lines=8> */
.L_x_11:
        /* <DEDUP_REMOVED lines=14> */
.L_x_15:


//--------------------- .nv.shared._Z7reduce3PKfPfi --------------------------
	.section	.nv.shared._Z7reduce3PKfPfi,"aw",@nobits
	.sectionflags	@""
	.align	16
	.zero		1024


//--------------------- .nv.shared.reserved.0     --------------------------
	.section	.nv.shared.reserved.0,"aw",@nobits
	.weak		__nv_reservedSMEM_offset_0_alias
	.size		__nv_reservedSMEM_offset_0_alias, 0, 64
	.other		__nv_reservedSMEM_offset_0_alias,@"STO_CUDA_RESERVED_SHARED STV_DEFAULT"
__nv_reservedSMEM_offset_0_alias:
	.zero		0
	.zero		64


//--------------------- .nv.shared._Z7reduce2PKfPfi --------------------------
	.section	.nv.shared._Z7reduce2PKfPfi,"aw",@nobits
	.sectionflags	@""
	.align	16
	.zero		1024


//--------------------- .nv.shared._Z7reduce1PKfPfi --------------------------
	.section	.nv.shared._Z7reduce1PKfPfi,"aw",@nobits
	.sectionflags	@""
	.align	16
	.zero		1024


//--------------------- .nv.shared._Z7reduce0PKfPfi --------------------------
	.section	.nv.shared._Z7reduce0PKfPfi,"aw",@nobits
	.sectionflags	@""
	.align	16
	.zero		1024


//--------------------- .nv.constant0._Z7reduce3PKfPfi --------------------------
	.section	.nv.constant0._Z7reduce3PKfPfi,"a",@progbits
	.sectionflags	@""
	.align	4
.nv.constant0._Z7reduce3PKfPfi:
	.zero		916


//--------------------- .nv.constant0._Z7reduce2PKfPfi --------------------------
	.section	.nv.constant0._Z7reduce2PKfPfi,"a",@progbits
	.sectionflags	@""
	.align	4
.nv.constant0._Z7reduce2PKfPfi:
	.zero		916


//--------------------- .nv.constant0._Z7reduce1PKfPfi --------------------------
	.section	.nv.constant0._Z7reduce1PKfPfi,"a",@progbits
	.sectionflags	@""
	.align	4
.nv.constant0._Z7reduce1PKfPfi:
	.zero		916


//--------------------- .nv.constant0._Z7reduce0PKfPfi --------------------------
	.section	.nv.constant0._Z7reduce0PKfPfi,"a",@progbits
	.sectionflags	@""
	.align	4
.nv.constant0._Z7reduce0PKfPfi:
	.zero		916


//--------------------- SYMBOLS --------------------------

	.type		.nv.reservedSmem.offset0,@object
	.size		.nv.reservedSmem.offset0,0x4
	.type		.nv.reservedSmem.cap,@object
	.size		.nv.reservedSmem.cap,0x4
